//
// Generated by NVIDIA NVVM Compiler
//
// Compiler Build ID: CL-36424714
// Cuda compilation tools, release 13.0, V13.0.88
// Based on NVVM 20.0.0
//

.version 9.0
.target sm_100
.address_size 64

	// .globl	_Z21matrix_multiplicationPfS_S_i

.visible .entry _Z21matrix_multiplicationPfS_S_i(
	.param .u64 .ptr .align 1 _Z21matrix_multiplicationPfS_S_i_param_0,
	.param .u64 .ptr .align 1 _Z21matrix_multiplicationPfS_S_i_param_1,
	.param .u64 .ptr .align 1 _Z21matrix_multiplicationPfS_S_i_param_2,
	.param .u32 _Z21matrix_multiplicationPfS_S_i_param_3
)
{
	.reg .pred 	%p<10>;
	.reg .b32 	%r<64>;
	.reg .b32 	%f<68>;
	.reg .b64 	%rd<65>;

	ld.param.u64 	%rd10, [_Z21matrix_multiplicationPfS_S_i_param_0];
	ld.param.u64 	%rd11, [_Z21matrix_multiplicationPfS_S_i_param_1];
	ld.param.u64 	%rd9, [_Z21matrix_multiplicationPfS_S_i_param_2];
	ld.param.u32 	%r37, [_Z21matrix_multiplicationPfS_S_i_param_3];
	cvta.to.global.u64 	%rd1, %rd11;
	cvta.to.global.u64 	%rd2, %rd10;
	mov.u32 	%r1, %tid.x;
	mov.u32 	%r2, %tid.y;
	setp.lt.s32 	%p1, %r37, 1;
	mov.f32 	%f67, 0f00000000;
	@%p1 bra 	$L__BB0_12;
	mul.lo.s32 	%r3, %r37, %r2;
	and.b32  	%r4, %r37, 7;
	setp.lt.u32 	%p2, %r37, 8;
	mov.f32 	%f67, 0f00000000;
	mov.b32 	%r62, 0;
	@%p2 bra 	$L__BB0_4;
	and.b32  	%r62, %r37, 2147483640;
	neg.s32 	%r60, %r62;
	add.s32 	%r59, %r1, %r37;
	shl.b32 	%r8, %r37, 3;
	shl.b32 	%r39, %r37, 1;
	add.s32 	%r58, %r1, %r39;
	mad.lo.s32 	%r57, %r37, 3, %r1;
	shl.b32 	%r40, %r37, 2;
	add.s32 	%r56, %r1, %r40;
	mad.lo.s32 	%r55, %r37, 5, %r1;
	mad.lo.s32 	%r54, %r37, 6, %r1;
	mad.lo.s32 	%r53, %r37, 7, %r1;
	mul.wide.u32 	%rd12, %r1, 4;
	add.s64 	%rd64, %rd1, %rd12;
	mul.wide.u32 	%rd13, %r3, 4;
	add.s64 	%rd14, %rd13, %rd2;
	add.s64 	%rd63, %rd14, 16;
	mov.f32 	%f67, 0f00000000;
	mul.wide.u32 	%rd29, %r8, 4;
$L__BB0_3:
	.pragma "nounroll";
	ld.global.f32 	%f17, [%rd63+-16];
	ld.global.f32 	%f18, [%rd64];
	fma.rn.f32 	%f19, %f17, %f18, %f67;
	ld.global.f32 	%f20, [%rd63+-12];
	mul.wide.u32 	%rd15, %r59, 4;
	add.s64 	%rd16, %rd1, %rd15;
	ld.global.f32 	%f21, [%rd16];
	fma.rn.f32 	%f22, %f20, %f21, %f19;
	ld.global.f32 	%f23, [%rd63+-8];
	mul.wide.u32 	%rd17, %r58, 4;
	add.s64 	%rd18, %rd1, %rd17;
	ld.global.f32 	%f24, [%rd18];
	fma.rn.f32 	%f25, %f23, %f24, %f22;
	ld.global.f32 	%f26, [%rd63+-4];
	mul.wide.u32 	%rd19, %r57, 4;
	add.s64 	%rd20, %rd1, %rd19;
	ld.global.f32 	%f27, [%rd20];
	fma.rn.f32 	%f28, %f26, %f27, %f25;
	ld.global.f32 	%f29, [%rd63];
	mul.wide.u32 	%rd21, %r56, 4;
	add.s64 	%rd22, %rd1, %rd21;
	ld.global.f32 	%f30, [%rd22];
	fma.rn.f32 	%f31, %f29, %f30, %f28;
	ld.global.f32 	%f32, [%rd63+4];
	mul.wide.u32 	%rd23, %r55, 4;
	add.s64 	%rd24, %rd1, %rd23;
	ld.global.f32 	%f33, [%rd24];
	fma.rn.f32 	%f34, %f32, %f33, %f31;
	ld.global.f32 	%f35, [%rd63+8];
	mul.wide.u32 	%rd25, %r54, 4;
	add.s64 	%rd26, %rd1, %rd25;
	ld.global.f32 	%f36, [%rd26];
	fma.rn.f32 	%f37, %f35, %f36, %f34;
	ld.global.f32 	%f38, [%rd63+12];
	mul.wide.u32 	%rd27, %r53, 4;
	add.s64 	%rd28, %rd1, %rd27;
	ld.global.f32 	%f39, [%rd28];
	fma.rn.f32 	%f67, %f38, %f39, %f37;
	add.s32 	%r60, %r60, 8;
	add.s32 	%r59, %r59, %r8;
	add.s32 	%r58, %r58, %r8;
	add.s32 	%r57, %r57, %r8;
	add.s32 	%r56, %r56, %r8;
	add.s32 	%r55, %r55, %r8;
	add.s32 	%r54, %r54, %r8;
	add.s32 	%r53, %r53, %r8;
	add.s64 	%rd64, %rd64, %rd29;
	add.s64 	%rd63, %rd63, 32;
	setp.ne.s32 	%p3, %r60, 0;
	@%p3 bra 	$L__BB0_3;
$L__BB0_4:
	setp.eq.s32 	%p4, %r4, 0;
	@%p4 bra 	$L__BB0_12;
	and.b32  	%r32, %r37, 3;
	setp.lt.u32 	%p5, %r4, 4;
	@%p5 bra 	$L__BB0_7;
	add.s32 	%r41, %r62, %r3;
	mul.wide.u32 	%rd30, %r41, 4;
	add.s64 	%rd31, %rd2, %rd30;
	ld.global.f32 	%f41, [%rd31];
	mad.lo.s32 	%r42, %r62, %r37, %r1;
	mul.wide.u32 	%rd32, %r42, 4;
	add.s64 	%rd33, %rd1, %rd32;
	ld.global.f32 	%f42, [%rd33];
	fma.rn.f32 	%f43, %f41, %f42, %f67;
	cvt.u64.u32 	%rd34, %r3;
	cvt.u64.u32 	%rd35, %r62;
	add.s64 	%rd36, %rd35, %rd34;
	shl.b64 	%rd37, %rd36, 2;
	add.s64 	%rd38, %rd2, %rd37;
	ld.global.f32 	%f44, [%rd38+4];
	add.s32 	%r43, %r42, %r37;
	mul.wide.u32 	%rd39, %r43, 4;
	add.s64 	%rd40, %rd1, %rd39;
	ld.global.f32 	%f45, [%rd40];
	fma.rn.f32 	%f46, %f44, %f45, %f43;
	ld.global.f32 	%f47, [%rd38+8];
	add.s32 	%r44, %r43, %r37;
	mul.wide.u32 	%rd41, %r44, 4;
	add.s64 	%rd42, %rd1, %rd41;
	ld.global.f32 	%f48, [%rd42];
	fma.rn.f32 	%f49, %f47, %f48, %f46;
	ld.global.f32 	%f50, [%rd38+12];
	add.s32 	%r45, %r44, %r37;
	mul.wide.u32 	%rd43, %r45, 4;
	add.s64 	%rd44, %rd1, %rd43;
	ld.global.f32 	%f51, [%rd44];
	fma.rn.f32 	%f67, %f50, %f51, %f49;
	add.s32 	%r62, %r62, 4;
$L__BB0_7:
	setp.eq.s32 	%p6, %r32, 0;
	@%p6 bra 	$L__BB0_12;
	setp.eq.s32 	%p7, %r32, 1;
	@%p7 bra 	$L__BB0_10;
	add.s32 	%r46, %r62, %r3;
	mul.wide.u32 	%rd45, %r46, 4;
	add.s64 	%rd46, %rd2, %rd45;
	ld.global.f32 	%f53, [%rd46];
	mad.lo.s32 	%r47, %r62, %r37, %r1;
	mul.wide.u32 	%rd47, %r47, 4;
	add.s64 	%rd48, %rd1, %rd47;
	ld.global.f32 	%f54, [%rd48];
	fma.rn.f32 	%f55, %f53, %f54, %f67;
	cvt.u64.u32 	%rd49, %r3;
	cvt.u64.u32 	%rd50, %r62;
	add.s64 	%rd51, %rd50, %rd49;
	shl.b64 	%rd52, %rd51, 2;
	add.s64 	%rd53, %rd2, %rd52;
	ld.global.f32 	%f56, [%rd53+4];
	add.s32 	%r48, %r47, %r37;
	mul.wide.u32 	%rd54, %r48, 4;
	add.s64 	%rd55, %rd1, %rd54;
	ld.global.f32 	%f57, [%rd55];
	fma.rn.f32 	%f67, %f56, %f57, %f55;
	add.s32 	%r62, %r62, 2;
$L__BB0_10:
	and.b32  	%r49, %r37, 1;
	setp.eq.b32 	%p8, %r49, 1;
	not.pred 	%p9, %p8;
	@%p9 bra 	$L__BB0_12;
	add.s32 	%r50, %r62, %r3;
	mul.wide.u32 	%rd56, %r50, 4;
	add.s64 	%rd57, %rd2, %rd56;
	ld.global.f32 	%f58, [%rd57];
	mad.lo.s32 	%r51, %r62, %r37, %r1;
	mul.wide.u32 	%rd58, %r51, 4;
	add.s64 	%rd59, %rd1, %rd58;
	ld.global.f32 	%f59, [%rd59];
	fma.rn.f32 	%f67, %f58, %f59, %f67;
$L__BB0_12:
	cvta.to.global.u64 	%rd60, %rd9;
	mad.lo.s32 	%r52, %r37, %r2, %r1;
	mul.wide.s32 	%rd61, %r52, 4;
	add.s64 	%rd62, %rd60, %rd61;
	st.global.f32 	[%rd62], %f67;
	ret;

}


// ===== COMPILED SASS (sm_100) =====

	.target	sm_100

	.elftype	@"ET_EXEC"


//--------------------- .note.nv.tkinfo           --------------------------
	.section	.note.nv.tkinfo,"",@"SHT_NOTE"
	.sectionflags	@"SHF_NOTE_NV_TKINFO"
	.tkinfo
        /*0018*/ 	.word	0x00000002
        /*0030*/ 	.string	""
        /*0030*/ 	.string	"ptxas"
        /*0030*/ 	.string	"Cuda compilation tools, release 13.0, V13.0.88"
        /*0030*/ 	.string	"Build cuda_13.0.r13.0/compiler.36424714_0"
        /*0030*/ 	.string	"-arch sm_100 -m 64 "



//--------------------- .note.nv.cuinfo           --------------------------
	.section	.note.nv.cuinfo,"",@"SHT_NOTE"
	.sectionflags	@"SHF_NOTE_NV_CUINFO"
        /*0018*/ 	.short	0x0002
        /*001a*/ 	.short	0x0064
        /*001c*/ 	.short	0x0082
	.zero		2


//--------------------- .nv.info                  --------------------------
	.section	.nv.info,"",@"SHT_CUDA_INFO"
	.align	4


	//----- nvinfo : EIATTR_REGCOUNT
	.align		4
        /*0000*/ 	.byte	0x04, 0x2f
        /*0002*/ 	.short	(.L_1 - .L_0)
	.align		4
.L_0:
        /*0004*/ 	.word	index@(_Z21matrix_multiplicationPfS_S_i)
        /*0008*/ 	.word	0x00000020


	//----- nvinfo : EIATTR_FRAME_SIZE
	.align		4
.L_1:
        /*000c*/ 	.byte	0x04, 0x11
        /*000e*/ 	.short	(.L_3 - .L_2)
	.align		4
.L_2:
        /*0010*/ 	.word	index@(_Z21matrix_multiplicationPfS_S_i)
        /*0014*/ 	.word	0x00000000


	//----- nvinfo : EIATTR_MIN_STACK_SIZE
	.align		4
.L_3:
        /*0018*/ 	.byte	0x04, 0x12
        /*001a*/ 	.short	(.L_5 - .L_4)
	.align		4
.L_4:
        /*001c*/ 	.word	index@(_Z21matrix_multiplicationPfS_S_i)
        /*0020*/ 	.word	0x00000000
.L_5:


//--------------------- .nv.compat                --------------------------
	.section	.nv.compat,"",@"SHT_CUDA_COMPAT_INFO"
	.align	4
        /*0000*/ 	.byte	0x02, 0x09, 0x00, 0x00, 0x02, 0x02, 0x01, 0x00, 0x02, 0x05, 0x05, 0x00, 0x03, 0x07, 0x01, 0x01
        /*0010*/ 	.byte	0x02, 0x03, 0x00, 0x00, 0x02, 0x06, 0x01, 0x00, 0x04, 0x0b, 0x08, 0x00, 0x09, 0x00, 0x00, 0x00
        /*0020*/ 	.byte	0x00, 0x00, 0x00, 0x00


//--------------------- .nv.info._Z21matrix_multiplicationPfS_S_i --------------------------
	.section	.nv.info._Z21matrix_multiplicationPfS_S_i,"",@"SHT_CUDA_INFO"
	.sectionflags	@""
	.align	4


	//----- nvinfo : EIATTR_CUDA_API_VERSION
	.align		4
        /*0000*/ 	.byte	0x04, 0x37
        /*0002*/ 	.short	(.L_7 - .L_6)
.L_6:
        /*0004*/ 	.word	0x00000082


	//----- nvinfo : EIATTR_KPARAM_INFO
	.align		4
.L_7:
        /*0008*/ 	.byte	0x04, 0x17
        /*000a*/ 	.short	(.L_9 - .L_8)
.L_8:
        /*000c*/ 	.word	0x00000000
        /*0010*/ 	.short	0x0003
        /*0012*/ 	.short	0x0018
        /*0014*/ 	.byte	0x00, 0xf0, 0x11, 0x00


	//----- nvinfo : EIATTR_KPARAM_INFO
	.align		4
.L_9:
        /*0018*/ 	.byte	0x04, 0x17
        /*001a*/ 	.short	(.L_11 - .L_10)
.L_10:
        /*001c*/ 	.word	0x00000000
        /*0020*/ 	.short	0x0002
        /*0022*/ 	.short	0x0010
        /*0024*/ 	.byte	0x00, 0xf5, 0x21, 0x00


	//----- nvinfo : EIATTR_KPARAM_INFO
	.align		4
.L_11:
        /*0028*/ 	.byte	0x04, 0x17
        /*002a*/ 	.short	(.L_13 - .L_12)
.L_12:
        /*002c*/ 	.word	0x00000000
        /*0030*/ 	.short	0x0001
        /*0032*/ 	.short	0x0008
        /*0034*/ 	.byte	0x00, 0xf5, 0x21, 0x00


	//----- nvinfo : EIATTR_KPARAM_INFO
	.align		4
.L_13:
        /*0038*/ 	.byte	0x04, 0x17
        /*003a*/ 	.short	(.L_15 - .L_14)
.L_14:
        /*003c*/ 	.word	0x00000000
        /*0040*/ 	.short	0x0000
        /*0042*/ 	.short	0x0000
        /*0044*/ 	.byte	0x00, 0xf5, 0x21, 0x00


	//----- nvinfo : EIATTR_SPARSE_MMA_MASK
	.align		4
.L_15:
        /*0048*/ 	.byte	0x03, 0x50
        /*004a*/ 	.short	0x0000


	//----- nvinfo : EIATTR_MAXREG_COUNT
	.align		4
        /*004c*/ 	.byte	0x03, 0x1b
        /*004e*/ 	.short	0x00ff


	//----- nvinfo : EIATTR_MERCURY_ISA_VERSION
	.align		4
        /*0050*/ 	.byte	0x03, 0x5f
        /*0052*/ 	.short	0x0101


	//----- nvinfo : EIATTR_VRC_CTA_INIT_COUNT
	.align		4
        /*0054*/ 	.byte	0x02, 0x4a
	.zero		1
	.zero		1


	//----- nvinfo : EIATTR_EXIT_INSTR_OFFSETS
	.align		4
        /*0058*/ 	.byte	0x04, 0x1c
        /*005a*/ 	.short	(.L_17 - .L_16)


	//   ....[0]....
.L_16:
        /*005c*/ 	.word	0x00000960


	//----- nvinfo : EIATTR_CBANK_PARAM_SIZE
	.align		4
.L_17:
        /*0060*/ 	.byte	0x03, 0x19
        /*0062*/ 	.short	0x001c


	//----- nvinfo : EIATTR_PARAM_CBANK
	.align		4
        /*0064*/ 	.byte	0x04, 0x0a
        /*0066*/ 	.short	(.L_19 - .L_18)
	.align		4
.L_18:
        /*0068*/ 	.word	index@(.nv.constant0._Z21matrix_multiplicationPfS_S_i)
        /*006c*/ 	.short	0x0380
        /*006e*/ 	.short	0x001c


	//----- nvinfo : EIATTR_SW_WAR
	.align		4
.L_19:
        /*0070*/ 	.byte	0x04, 0x36
        /*0072*/ 	.short	(.L_21 - .L_20)
.L_20:
        /*0074*/ 	.word	0x00000008
.L_21:


//--------------------- .nv.callgraph             --------------------------
	.section	.nv.callgraph,"",@"SHT_CUDA_CALLGRAPH"
	.align	4
	.sectionentsize	8
	.align		4
        /*0000*/ 	.word	0x00000000
	.align		4
        /*0004*/ 	.word	0xffffffff
	.align		4
        /*0008*/ 	.word	0x00000000
	.align		4
        /*000c*/ 	.word	0xfffffffe
	.align		4
        /*0010*/ 	.word	0x00000000
	.align		4
        /*0014*/ 	.word	0xfffffffd
	.align		4
        /*0018*/ 	.word	0x00000000
	.align		4
        /*001c*/ 	.word	0xfffffffc


//--------------------- .text._Z21matrix_multiplicationPfS_S_i --------------------------
	.section	.text._Z21matrix_multiplicationPfS_S_i,"ax",@progbits
	.align	128
        .global         _Z21matrix_multiplicationPfS_S_i
        .type           _Z21matrix_multiplicationPfS_S_i,@function
        .size           _Z21matrix_multiplicationPfS_S_i,(.L_x_5 - _Z21matrix_multiplicationPfS_S_i)
        .other          _Z21matrix_multiplicationPfS_S_i,@"STO_CUDA_ENTRY STV_DEFAULT"
_Z21matrix_multiplicationPfS_S_i:
.text._Z21matrix_multiplicationPfS_S_i:
[----:B------:R-:W-:Y:S08]  /*0000*/  LDC R1, c[0x0][0x37c] ;  /* 0x0000df00ff017b82 */ /* 0x000ff00000000800 */
[----:B------:R-:W0:Y:S01]  /*0010*/  LDC R0, c[0x0][0x398] ;  /* 0x0000e600ff007b82 */ /* 0x000e220000000800 */
[----:B------:R-:W1:Y:S01]  /*0020*/  S2R R3, SR_TID.X ;  /* 0x0000000000037919 */ /* 0x000e620000002100 */
[----:B------:R-:W2:Y:S01]  /*0030*/  LDCU.64 UR4, c[0x0][0x358] ;  /* 0x00006b00ff0477ac */ /* 0x000ea20008000a00 */
[----:B------:R-:W-:Y:S01]  /*0040*/  HFMA2 R20, -RZ, RZ, 0, 0 ;  /* 0x00000000ff147431 */ /* 0x000fe200000001ff */
[----:B------:R-:W3:Y:S01]  /*0050*/  S2R R5, SR_TID.Y ;  /* 0x0000000000057919 */ /* 0x000ee20000002200 */
[----:B0-----:R-:W-:-:S13]  /*0060*/  ISETP.GE.AND P0, PT, R0, 0x1, PT ;  /* 0x000000010000780c */ /* 0x001fda0003f06270 */
[----:B-123--:R-:W-:Y:S05]  /*0070*/  @!P0 BRA `(.L_x_0) ;  /* 0x0000000800288947 */ /* 0x00efea0003800000 */
[C---:B------:R-:W-:Y:S01]  /*0080*/  ISETP.GE.U32.AND P1, PT, R0.reuse, 0x8, PT ;  /* 0x000000080000780c */ /* 0x040fe20003f26070 */
[----:B------:R-:W-:Y:S01]  /*0090*/  IMAD R6, R5, R0, RZ ;  /* 0x0000000005067224 */ /* 0x000fe200078e02ff */
[----:B------:R-:W-:Y:S02]  /*00a0*/  LOP3.LUT R4, R0, 0x7, RZ, 0xc0, !PT ;  /* 0x0000000700047812 */ /* 0x000fe400078ec0ff */
[----:B------:R-:W-:Y:S02]  /*00b0*/  MOV R20, RZ ;  /* 0x000000ff00147202 */ /* 0x000fe40000000f00 */
[----:B------:R-:W-:Y:S02]  /*00c0*/  ISETP.NE.AND P0, PT, R4, RZ, PT ;  /* 0x000000ff0400720c */ /* 0x000fe40003f05270 */
[----:B------:R-:W-:-:S05]  /*00d0*/  MOV R7, RZ ;  /* 0x000000ff00077202 */ /* 0x000fca0000000f00 */
[----:B------:R-:W-:Y:S06]  /*00e0*/  @!P1 BRA `(.L_x_1) ;  /* 0x0000000000fc9947 */ /* 0x000fec0003800000 */
[----:B------:R-:W0:Y:S01]  /*00f0*/  LDC.64 R8, c[0x0][0x380] ;  /* 0x0000e000ff087b82 */ /* 0x000e220000000a00 */
[C---:B------:R-:W-:Y:S01]  /*0100*/  LOP3.LUT R7, R0.reuse, 0x7ffffff8, RZ, 0xc0, !PT ;  /* 0x7ffffff800077812 */ /* 0x040fe200078ec0ff */
[C-C-:B------:R-:W-:Y:S01]  /*0110*/  IMAD R11, R0.reuse, 0x3, R3.reuse ;  /* 0x00000003000b7824 */ /* 0x140fe200078e0203 */
[----:B------:R-:W-:Y:S01]  /*0120*/  IADD3 R2, PT, PT, R3, R0, RZ ;  /* 0x0000000003027210 */ /* 0x000fe20007ffe0ff */
[C-C-:B------:R-:W-:Y:S01]  /*0130*/  IMAD R29, R0.reuse, 0x5, R3.reuse ;  /* 0x00000005001d7824 */ /* 0x140fe200078e0203 */
[C---:B------:R-:W-:Y:S01]  /*0140*/  SHF.L.U32 R10, R0.reuse, 0x3, RZ ;  /* 0x00000003000a7819 */ /* 0x040fe200000006ff */
[C-C-:B------:R-:W-:Y:S01]  /*0150*/  IMAD R26, R0.reuse, 0x6, R3.reuse ;  /* 0x00000006001a7824 */ /* 0x140fe200078e0203 */
[C---:B------:R-:W-:Y:S01]  /*0160*/  LEA R27, R0.reuse, R3, 0x2 ;  /* 0x00000003001b7211 */ /* 0x040fe200078e10ff */
[----:B------:R-:W1:Y:S01]  /*0170*/  LDC.64 R12, c[0x0][0x388] ;  /* 0x0000e200ff0c7b82 */ /* 0x000e620000000a00 */
[----:B------:R-:W-:Y:S01]  /*0180*/  IMAD R28, R0, 0x7, R3 ;  /* 0x00000007001c7824 */ /* 0x000fe200078e0203 */
[----:B------:R-:W-:Y:S01]  /*0190*/  MOV R20, RZ ;  /* 0x000000ff00147202 */ /* 0x000fe20000000f00 */
[----:B0-----:R-:W-:-:S03]  /*01a0*/  IMAD.WIDE.U32 R8, R6, 0x4, R8 ;  /* 0x0000000406087825 */ /* 0x001fc600078e0008 */
[----:B------:R-:W-:Y:S01]  /*01b0*/  IADD3 R19, P1, PT, R8, 0x10, RZ ;  /* 0x0000001008137810 */ /* 0x000fe20007f3e0ff */
[----:B------:R-:W-:Y:S02]  /*01c0*/  IMAD.MOV R8, RZ, RZ, -R7 ;  /* 0x000000ffff087224 */ /* 0x000fe400078e0a07 */
[----:B-1----:R-:W-:Y:S01]  /*01d0*/  IMAD.WIDE.U32 R16, R3, 0x4, R12 ;  /* 0x0000000403107825 */ /* 0x002fe200078e000c */
[----:B------:R-:W-:Y:S02]  /*01e0*/  IADD3.X R22, PT, PT, RZ, R9, RZ, P1, !PT ;  /* 0x00000009ff167210 */ /* 0x000fe40000ffe4ff */
[----:B------:R-:W-:-:S07]  /*01f0*/  LEA R9, R0, R3, 0x1 ;  /* 0x0000000300097211 */ /* 0x000fce00078e08ff */
.L_x_2:
[----:B------:R-:W-:Y:S02]  /*0200*/  MOV R14, R19 ;  /* 0x00000013000e7202 */ /* 0x000fe40000000f00 */
[----:B------:R-:W-:Y:S01]  /*0210*/  MOV R15, R22 ;  /* 0x00000016000f7202 */ /* 0x000fe20000000f00 */
[--C-:B------:R-:W-:Y:S01]  /*0220*/  IMAD.WIDE.U32 R18, R2, 0x4, R12.reuse ;  /* 0x0000000402127825 */ /* 0x100fe200078e000c */
[----:B------:R-:W2:Y:S04]  /*0230*/  LDG.E R22, desc[UR4][R16.64] ;  /* 0x0000000410167981 */ /* 0x000ea8000c1e1900 */
[----:B------:R-:W2:Y:S04]  /*0240*/  LDG.E R21, desc[UR4][R14.64+-0x10] ;  /* 0xfffff0040e157981 */ /* 0x000ea8000c1e1900 */
[----:B------:R-:W3:Y:S04]  /*0250*/  LDG.E R18, desc[UR4][R18.64] ;  /* 0x0000000412127981 */ /* 0x000ee8000c1e1900 */
[----:B------:R-:W3:Y:S01]  /*0260*/  LDG.E R23, desc[UR4][R14.64+-0xc] ;  /* 0xfffff4040e177981 */ /* 0x000ee2000c1e1900 */
[----:B------:R-:W-:-:S06]  /*0270*/  IMAD.WIDE.U32 R24, R9, 0x4, R12 ;  /* 0x0000000409187825 */ /* 0x000fcc00078e000c */
[----:B------:R-:W4:Y:S04]  /*0280*/  LDG.E R24, desc[UR4][R24.64] ;  /* 0x0000000418187981 */ /* 0x000f28000c1e1900 */
[----:B------:R-:W5:Y:S01]  /*0290*/  LDG.E R25, desc[UR4][R14.64+0x4] ;  /* 0x000004040e197981 */ /* 0x000f62000c1e1900 */
[----:B--2---:R-:W-:-:S03]  /*02a0*/  FFMA R20, R21, R22, R20 ;  /* 0x0000001615147223 */ /* 0x004fc60000000014 */
[----:B------:R-:W4:Y:S01]  /*02b0*/  LDG.E R21, desc[UR4][R14.64+-0x8] ;  /* 0xfffff8040e157981 */ /* 0x000f22000c1e1900 */
[----:B---3--:R-:W-:Y:S01]  /*02c0*/  FFMA R20, R23, R18, R20 ;  /* 0x0000001217147223 */ /* 0x008fe20000000014 */
[----:B------:R-:W-:-:S06]  /*02d0*/  IMAD.WIDE.U32 R22, R11, 0x4, R12 ;  /* 0x000000040b167825 */ /* 0x000fcc00078e000c */
[----:B------:R-:W2:Y:S04]  /*02e0*/  LDG.E R22, desc[UR4][R22.64] ;  /* 0x0000000416167981 */ /* 0x000ea8000c1e1900 */
[----:B------:R-:W2:Y:S01]  /*02f0*/  LDG.E R23, desc[UR4][R14.64+-0x4] ;  /* 0xfffffc040e177981 */ /* 0x000ea2000c1e1900 */
[----:B------:R-:W-:-:S06]  /*0300*/  IMAD.WIDE.U32 R18, R27, 0x4, R12 ;  /* 0x000000041b127825 */ /* 0x000fcc00078e000c */
[----:B------:R-:W3:Y:S04]  /*0310*/  LDG.E R18, desc[UR4][R18.64] ;  /* 0x0000000412127981 */ /* 0x000ee8000c1e1900 */
[----:B------:R-:W3:Y:S01]  /*0320*/  LDG.E R19, desc[UR4][R14.64] ;  /* 0x000000040e137981 */ /* 0x000ee2000c1e1900 */
[----:B----4-:R-:W-:-:S04]  /*0330*/  FFMA R20, R21, R24, R20 ;  /* 0x0000001815147223 */ /* 0x010fc80000000014 */
[----:B--2---:R-:W-:Y:S01]  /*0340*/  FFMA R22, R23, R22, R20 ;  /* 0x0000001617167223 */ /* 0x004fe20000000014 */
[----:B------:R-:W-:-:S06]  /*0350*/  IMAD.WIDE.U32 R20, R29, 0x4, R12 ;  /* 0x000000041d147825 */ /* 0x000fcc00078e000c */
[----:B------:R-:W5:Y:S01]  /*0360*/  LDG.E R20, desc[UR4][R20.64] ;  /* 0x0000000414147981 */ /* 0x000f62000c1e1900 */
[----:B---3--:R-:W-:Y:S01]  /*0370*/  FFMA R24, R19, R18, R22 ;  /* 0x0000001213187223 */ /* 0x008fe20000000016 */
[----:B------:R-:W-:Y:S02]  /*0380*/  IMAD.WIDE.U32 R22, R26, 0x4, R12 ;  /* 0x000000041a167825 */ /* 0x000fe400078e000c */
[----:B------:R-:W2:Y:S04]  /*0390*/  LDG.E R19, desc[UR4][R14.64+0x8] ;  /* 0x000008040e137981 */ /* 0x000ea8000c1e1900 */
[----:B------:R-:W3:Y:S04]  /*03a0*/  LDG.E R21, desc[UR4][R14.64+0xc] ;  /* 0x00000c040e157981 */ /* 0x000ee8000c1e1900 */
[----:B------:R-:W2:Y:S01]  /*03b0*/  LDG.E R22, desc[UR4][R22.64] ;  /* 0x0000000416167981 */ /* 0x000ea2000c1e1900 */
[----:B-----5:R-:W-:Y:S01]  /*03c0*/  FFMA R18, R25, R20, R24 ;  /* 0x0000001419127223 */ /* 0x020fe20000000018 */
[----:B------:R-:W-:-:S06]  /*03d0*/  IMAD.WIDE.U32 R24, R28, 0x4, R12 ;  /* 0x000000041c187825 */ /* 0x000fcc00078e000c */
[----:B------:R-:W3:Y:S01]  /*03e0*/  LDG.E R24, desc[UR4][R24.64] ;  /* 0x0000000418187981 */ /* 0x000ee2000c1e1900 */
[----:B------:R-:W-:Y:S01]  /*03f0*/  IADD3 R8, PT, PT, R8, 0x8, RZ ;  /* 0x0000000808087810 */ /* 0x000fe20007ffe0ff */
[----:B--2---:R-:W-:Y:S01]  /*0400*/  FFMA R18, R19, R22, R18 ;  /* 0x0000001613127223 */ /* 0x004fe20000000012 */
[----:B------:R-:W-:-:S04]  /*0410*/  IADD3 R19, P1, PT, R14, 0x20, RZ ;  /* 0x000000200e137810 */ /* 0x000fc80007f3e0ff */
[----:B------:R-:W-:Y:S02]  /*0420*/  IADD3.X R22, PT, PT, RZ, R15, RZ, P1, !PT ;  /* 0x0000000fff167210 */ /* 0x000fe40000ffe4ff */
[----:B------:R-:W-:Y:S01]  /*0430*/  ISETP.NE.AND P1, PT, R8, RZ, PT ;  /* 0x000000ff0800720c */ /* 0x000fe20003f25270 */
[C---:B------:R-:W-:Y:S01]  /*0440*/  IMAD.IADD R11, R10.reuse, 0x1, R11 ;  /* 0x000000010a0b7824 */ /* 0x040fe200078e020b */
[C---:B------:R-:W-:Y:S01]  /*0450*/  IADD3 R2, PT, PT, R10.reuse, R2, RZ ;  /* 0x000000020a027210 */ /* 0x040fe20007ffe0ff */
[C---:B------:R-:W-:Y:S01]  /*0460*/  IMAD.WIDE.U32 R16, R10.reuse, 0x4, R16 ;  /* 0x000000040a107825 */ /* 0x040fe200078e0010 */
[C---:B------:R-:W-:Y:S02]  /*0470*/  IADD3 R9, PT, PT, R10.reuse, R9, RZ ;  /* 0x000000090a097210 */ /* 0x040fe40007ffe0ff */
[C---:B------:R-:W-:Y:S02]  /*0480*/  IADD3 R27, PT, PT, R10.reuse, R27, RZ ;  /* 0x0000001b0a1b7210 */ /* 0x040fe40007ffe0ff */
[----:B------:R-:W-:-:S02]  /*0490*/  IADD3 R29, PT, PT, R10, R29, RZ ;  /* 0x0000001d0a1d7210 */ /* 0x000fc40007ffe0ff */
[C---:B------:R-:W-:Y:S02]  /*04a0*/  IADD3 R26, PT, PT, R10.reuse, R26, RZ ;  /* 0x0000001a0a1a7210 */ /* 0x040fe40007ffe0ff */
[----:B------:R-:W-:Y:S01]  /*04b0*/  IADD3 R28, PT, PT, R10, R28, RZ ;  /* 0x0000001c0a1c7210 */ /* 0x000fe20007ffe0ff */
[----:B---3--:R-:W-:Y:S01]  /*04c0*/  FFMA R20, R21, R24, R18 ;  /* 0x0000001815147223 */ /* 0x008fe20000000012 */
[----:B------:R-:W-:Y:S06]  /*04d0*/  @P1 BRA `(.L_x_2) ;  /* 0xfffffffc00481947 */ /* 0x000fec000383ffff */
.L_x_1:
[----:B------:R-:W-:Y:S05]  /*04e0*/  @!P0 BRA `(.L_x_0) ;  /* 0x00000004000c8947 */ /* 0x000fea0003800000 */
[----:B------:R-:W-:Y:S02]  /*04f0*/  ISETP.GE.U32.AND P1, PT, R4, 0x4, PT ;  /* 0x000000040400780c */ /* 0x000fe40003f26070 */
[----:B------:R-:W-:-:S04]  /*0500*/  LOP3.LUT R2, R0, 0x3, RZ, 0xc0, !PT ;  /* 0x0000000300027812 */ /* 0x000fc800078ec0ff */
[----:B------:R-:W-:-:S07]  /*0510*/  ISETP.NE.AND P0, PT, R2, RZ, PT ;  /* 0x000000ff0200720c */ /* 0x000fce0003f05270 */
[----:B------:R-:W-:Y:S06]  /*0520*/  @!P1 BRA `(.L_x_3) ;  /* 0x0000000000789947 */ /* 0x000fec0003800000 */
[----:B------:R-:W0:Y:S01]  /*0530*/  LDC.64 R16, c[0x0][0x380] ;  /* 0x0000e000ff107b82 */ /* 0x000e220000000a00 */
[----:B------:R-:W1:Y:S01]  /*0540*/  LDCU.64 UR6, c[0x0][0x380] ;  /* 0x00007000ff0677ac */ /* 0x000e620008000a00 */
[-C--:B------:R-:W-:Y:S01]  /*0550*/  IMAD R15, R7, R0.reuse, R3 ;  /* 0x00000000070f7224 */ /* 0x080fe200078e0203 */
[CC--:B------:R-:W-:Y:S02]  /*0560*/  IADD3 R11, PT, PT, R6.reuse, R7.reuse, RZ ;  /* 0x00000007060b7210 */ /* 0x0c0fe40007ffe0ff */
[----:B------:R-:W-:Y:S02]  /*0570*/  IADD3 R4, P1, PT, R6, R7, RZ ;  /* 0x0000000706047210 */ /* 0x000fe40007f3e0ff */
[----:B------:R-:W-:Y:S01]  /*0580*/  IADD3 R19, PT, PT, R15, R0, RZ ;  /* 0x000000000f137210 */ /* 0x000fe20007ffe0ff */
[----:B------:R-:W2:Y:S04]  /*0590*/  LDC.64 R8, c[0x0][0x388] ;  /* 0x0000e200ff087b82 */ /* 0x000ea80000000a00 */
[----:B------:R-:W-:-:S02]  /*05a0*/  IMAD.IADD R21, R19, 0x1, R0 ;  /* 0x0000000113157824 */ /* 0x000fc400078e0200 */
[----:B0-----:R-:W-:Y:S01]  /*05b0*/  IMAD.WIDE.U32 R16, R11, 0x4, R16 ;  /* 0x000000040b107825 */ /* 0x001fe200078e0010 */
[----:B------:R-:W-:Y:S02]  /*05c0*/  IADD3.X R11, PT, PT, RZ, RZ, RZ, P1, !PT ;  /* 0x000000ffff0b7210 */ /* 0x000fe40000ffe4ff */
[----:B-1----:R-:W-:-:S03]  /*05d0*/  LEA R10, P1, R4, UR6, 0x2 ;  /* 0x00000006040a7c11 */ /* 0x002fc6000f8210ff */
[----:B------:R-:W3:Y:S01]  /*05e0*/  LDG.E R17, desc[UR4][R16.64] ;  /* 0x0000000410117981 */ /* 0x000ee2000c1e1900 */
[----:B------:R-:W-:Y:S01]  /*05f0*/  LEA.HI.X R11, R4, UR7, R11, 0x2, P1 ;  /* 0x00000007040b7c11 */ /* 0x000fe200088f140b */
[----:B--2---:R-:W-:-:S04]  /*0600*/  IMAD.WIDE.U32 R14, R15, 0x4, R8 ;  /* 0x000000040f0e7825 */ /* 0x004fc800078e0008 */
[--C-:B------:R-:W-:Y:S01]  /*0610*/  IMAD.WIDE.U32 R12, R19, 0x4, R8.reuse ;  /* 0x00000004130c7825 */ /* 0x100fe200078e0008 */
[----:B------:R-:W2:Y:S03]  /*0620*/  LDG.E R4, desc[UR4][R10.64+0x4] ;  /* 0x000004040a047981 */ /* 0x000ea6000c1e1900 */
[C---:B------:R-:W-:Y:S01]  /*0630*/  IMAD.WIDE.U32 R18, R21.reuse, 0x4, R8 ;  /* 0x0000000415127825 */ /* 0x040fe200078e0008 */
[----:B------:R-:W3:Y:S01]  /*0640*/  LDG.E R14, desc[UR4][R14.64] ;  /* 0x000000040e0e7981 */ /* 0x000ee2000c1e1900 */
[----:B------:R-:W-:-:S03]  /*0650*/  IADD3 R21, PT, PT, R21, R0, RZ ;  /* 0x0000000015157210 */ /* 0x000fc60007ffe0ff */
[----:B------:R-:W2:Y:S02]  /*0660*/  LDG.E R12, desc[UR4][R12.64] ;  /* 0x000000040c0c7981 */ /* 0x000ea4000c1e1900 */
[----:B------:R-:W-:Y:S02]  /*0670*/  IMAD.WIDE.U32 R8, R21, 0x4, R8 ;  /* 0x0000000415087825 */ /* 0x000fe400078e0008 */
[----:B------:R-:W4:Y:S04]  /*0680*/  LDG.E R18, desc[UR4][R18.64] ;  /* 0x0000000412127981 */ /* 0x000f28000c1e1900 */
[----:B------:R-:W4:Y:S04]  /*0690*/  LDG.E R21, desc[UR4][R10.64+0x8] ;  /* 0x000008040a157981 */ /* 0x000f28000c1e1900 */
[----:B------:R-:W5:Y:S04]  /*06a0*/  LDG.E R23, desc[UR4][R10.64+0xc] ;  /* 0x00000c040a177981 */ /* 0x000f68000c1e1900 */
[----:B------:R-:W5:Y:S01]  /*06b0*/  LDG.E R8, desc[UR4][R8.64] ;  /* 0x0000000408087981 */ /* 0x000f62000c1e1900 */
[----:B------:R-:W-:Y:S01]  /*06c0*/  IADD3 R7, PT, PT, R7, 0x4, RZ ;  /* 0x0000000407077810 */ /* 0x000fe20007ffe0ff */
[----:B---3--:R-:W-:-:S04]  /*06d0*/  FFMA R17, R17, R14, R20 ;  /* 0x0000000e11117223 */ /* 0x008fc80000000014 */
[----:B--2---:R-:W-:-:S04]  /*06e0*/  FFMA R4, R4, R12, R17 ;  /* 0x0000000c04047223 */ /* 0x004fc80000000011 */
[----:B----4-:R-:W-:-:S04]  /*06f0*/  FFMA R4, R21, R18, R4 ;  /* 0x0000001215047223 */ /* 0x010fc80000000004 */
[----:B-----5:R-:W-:-:S07]  /*0700*/  FFMA R20, R23, R8, R4 ;  /* 0x0000000817147223 */ /* 0x020fce0000000004 */
.L_x_3:
[----:B------:R-:W-:Y:S05]  /*0710*/  @!P0 BRA `(.L_x_0) ;  /* 0x0000000000808947 */ /* 0x000fea0003800000 */
[----:B------:R-:W-:Y:S01]  /*0720*/  ISETP.NE.AND P1, PT, R2, 0x1, PT ;  /* 0x000000010200780c */ /* 0x000fe20003f25270 */
[----:B------:R-:W0:Y:S01]  /*0730*/  LDC.64 R18, c[0x0][0x380] ;  /* 0x0000e000ff127b82 */ /* 0x000e220000000a00 */
[----:B------:R-:W-:-:S04]  /*0740*/  LOP3.LUT R2, R0, 0x1, RZ, 0xc0, !PT ;  /* 0x0000000100027812 */ /* 0x000fc800078ec0ff */
[----:B------:R-:W-:-:S03]  /*0750*/  ISETP.NE.U32.AND P0, PT, R2, 0x1, PT ;  /* 0x000000010200780c */ /* 0x000fc60003f05070 */
[----:B------:R-:W1:Y:S04]  /*0760*/  LDC.64 R14, c[0x0][0x388] ;  /* 0x0000e200ff0e7b82 */ /* 0x000e680000000a00 */
[CC--:B------:R-:W-:Y:S01]  /*0770*/  @P1 IADD3 R17, PT, PT, R6.reuse, R7.reuse, RZ ;  /* 0x0000000706111210 */ /* 0x0c0fe20007ffe0ff */
[CC--:B------:R-:W-:Y:S01]  /*0780*/  @P1 IMAD R21, R7.reuse, R0.reuse, R3 ;  /* 0x0000000007151224 */ /* 0x0c0fe200078e0203 */
[----:B------:R-:W-:Y:S02]  /*0790*/  @P1 IADD3 R2, P2, PT, R6, R7, RZ ;  /* 0x0000000706021210 */ /* 0x000fe40007f5e0ff */
[----:B------:R-:W2:Y:S01]  /*07a0*/  @P1 LDC.64 R12, c[0x0][0x380] ;  /* 0x0000e000ff0c1b82 */ /* 0x000ea20000000a00 */
[----:B------:R-:W-:Y:S02]  /*07b0*/  @P1 IADD3 R7, PT, PT, R7, 0x2, RZ ;  /* 0x0000000207071810 */ /* 0x000fe40007ffe0ff */
[----:B------:R-:W-:-:S02]  /*07c0*/  @P1 IADD3 R23, PT, PT, R21, R0, RZ ;  /* 0x0000000015171210 */ /* 0x000fc40007ffe0ff */
[----:B------:R-:W-:-:S03]  /*07d0*/  @P1 IADD3.X R4, PT, PT, RZ, RZ, RZ, P2, !PT ;  /* 0x000000ffff041210 */ /* 0x000fc600017fe4ff */
[----:B------:R-:W3:Y:S01]  /*07e0*/  LDC.64 R8, c[0x0][0x380] ;  /* 0x0000e000ff087b82 */ /* 0x000ee20000000a00 */
[----:B0-----:R-:W-:-:S06]  /*07f0*/  @P1 IMAD.WIDE.U32 R18, R17, 0x4, R18 ;  /* 0x0000000411121825 */ /* 0x001fcc00078e0012 */
[----:B------:R-:W4:Y:S01]  /*0800*/  @P1 LDG.E R19, desc[UR4][R18.64] ;  /* 0x0000000412131981 */ /* 0x000f22000c1e1900 */
[----:B------:R-:W0:Y:S01]  /*0810*/  LDC.64 R10, c[0x0][0x388] ;  /* 0x0000e200ff0a7b82 */ /* 0x000e220000000a00 */
[----:B-1----:R-:W-:Y:S01]  /*0820*/  @P1 IMAD.WIDE.U32 R16, R21, 0x4, R14 ;  /* 0x0000000415101825 */ /* 0x002fe200078e000e */
[----:B------:R-:W-:-:S03]  /*0830*/  @!P0 IADD3 R21, PT, PT, R6, R7, RZ ;  /* 0x0000000706158210 */ /* 0x000fc60007ffe0ff */
[----:B------:R-:W-:Y:S02]  /*0840*/  @P1 IMAD.WIDE.U32 R14, R23, 0x4, R14 ;  /* 0x00000004170e1825 */ /* 0x000fe400078e000e */
[----:B------:R-:W4:Y:S01]  /*0850*/  @P1 LDG.E R16, desc[UR4][R16.64] ;  /* 0x0000000410101981 */ /* 0x000f22000c1e1900 */
[C---:B--2---:R-:W-:Y:S01]  /*0860*/  @P1 LEA R12, P2, R2.reuse, R12, 0x2 ;  /* 0x0000000c020c1211 */ /* 0x044fe200078410ff */
[----:B------:R-:W-:Y:S02]  /*0870*/  @!P0 IMAD R7, R7, R0, R3 ;  /* 0x0000000007078224 */ /* 0x000fe400078e0203 */
[----:B------:R-:W2:Y:S01]  /*0880*/  @P1 LDG.E R14, desc[UR4][R14.64] ;  /* 0x000000040e0e1981 */ /* 0x000ea2000c1e1900 */
[----:B------:R-:W-:Y:S01]  /*0890*/  @P1 LEA.HI.X R13, R2, R13, R4, 0x2, P2 ;  /* 0x0000000d020d1211 */ /* 0x000fe200010f1404 */
[----:B---3--:R-:W-:-:S04]  /*08a0*/  @!P0 IMAD.WIDE.U32 R8, R21, 0x4, R8 ;  /* 0x0000000415088825 */ /* 0x008fc800078e0008 */
[----:B------:R-:W2:Y:S04]  /*08b0*/  @P1 LDG.E R12, desc[UR4][R12.64+0x4] ;  /* 0x000004040c0c1981 */ /* 0x000ea8000c1e1900 */
[----:B------:R-:W3:Y:S01]  /*08c0*/  @!P0 LDG.E R9, desc[UR4][R8.64] ;  /* 0x0000000408098981 */ /* 0x000ee2000c1e1900 */
[----:B0-----:R-:W-:-:S06]  /*08d0*/  @!P0 IMAD.WIDE.U32 R10, R7, 0x4, R10 ;  /* 0x00000004070a8825 */ /* 0x001fcc00078e000a */
[----:B------:R-:W3:Y:S01]  /*08e0*/  @!P0 LDG.E R10, desc[UR4][R10.64] ;  /* 0x000000040a0a8981 */ /* 0x000ee2000c1e1900 */
[----:B----4-:R-:W-:-:S04]  /*08f0*/  @P1 FFMA R19, R19, R16, R20 ;  /* 0x0000001013131223 */ /* 0x010fc80000000014 */
[----:B--2---:R-:W-:-:S04]  /*0900*/  @P1 FFMA R20, R12, R14, R19 ;  /* 0x0000000e0c141223 */ /* 0x004fc80000000013 */
[----:B---3--:R-:W-:-:S07]  /*0910*/  @!P0 FFMA R20, R9, R10, R20 ;  /* 0x0000000a09148223 */ /* 0x008fce0000000014 */
.L_x_0:
[----:B------:R-:W0:Y:S01]  /*0920*/  LDC.64 R6, c[0x0][0x390] ;  /* 0x0000e400ff067b82 */ /* 0x000e220000000a00 */
[----:B------:R-:W-:-:S04]  /*0930*/  IMAD R3, R5, R0, R3 ;  /* 0x0000000005037224 */ /* 0x000fc800078e0203 */
[----:B0-----:R-:W-:-:S05]  /*0940*/  IMAD.WIDE R2, R3, 0x4, R6 ;  /* 0x0000000403027825 */ /* 0x001fca00078e0206 */
[----:B------:R-:W-:Y:S01]  /*0950*/  STG.E desc[UR4][R2.64], R20 ;  /* 0x0000001402007986 */ /* 0x000fe2000c101904 */
[----:B------:R-:W-:Y:S05]  /*0960*/  EXIT ;  /* 0x000000000000794d */ /* 0x000fea0003800000 */
.L_x_4:
[----:B------:R-:W-:-:S00]  /*0970*/  BRA `(.L_x_4) ;  /* 0xfffffffc00fc7947 */ /* 0x000fc0000383ffff */
[----:B------:R-:W-:-:S00]  /*0980*/  NOP ;  /* 0x0000000000007918 */ /* 0x000fc00000000000 */
[----:B------:R-:W-:-:S00]  /*0990*/  NOP ;  /* 0x0000000000007918 */ /* 0x000fc00000000000 */
[----:B------:R-:W-:-:S00]  /*09a0*/  NOP ;  /* 0x0000000000007918 */ /* 0x000fc00000000000 */
[----:B------:R-:W-:-:S00]  /*09b0*/  NOP ;  /* 0x0000000000007918 */ /* 0x000fc00000000000 */
[----:B------:R-:W-:-:S00]  /*09c0*/  NOP ;  /* 0x0000000000007918 */ /* 0x000fc00000000000 */
[----:B------:R-:W-:-:S00]  /*09d0*/  NOP ;  /* 0x0000000000007918 */ /* 0x000fc00000000000 */
[----:B------:R-:W-:-:S00]  /*09e0*/  NOP ;  /* 0x0000000000007918 */ /* 0x000fc00000000000 */
[----:B------:R-:W-:-:S00]  /*09f0*/  NOP ;  /* 0x0000000000007918 */ /* 0x000fc00000000000 */
.L_x_5:


//--------------------- .nv.shared.reserved.0     --------------------------
	.section	.nv.shared.reserved.0,"aw",@nobits
	.weak		__nv_reservedSMEM_offset_0_alias
	.size		__nv_reservedSMEM_offset_0_alias, 0, 64
	.other		__nv_reservedSMEM_offset_0_alias,@"STO_CUDA_RESERVED_SHARED STV_DEFAULT"
__nv_reservedSMEM_offset_0_alias:
	.zero		0
	.zero		64


//--------------------- .nv.constant0._Z21matrix_multiplicationPfS_S_i --------------------------
	.section	.nv.constant0._Z21matrix_multiplicationPfS_S_i,"a",@progbits
	.sectionflags	@""
	.align	4
.nv.constant0._Z21matrix_multiplicationPfS_S_i:
	.zero		924


//--------------------- SYMBOLS --------------------------

	.type		.nv.reservedSmem.offset0,@object
	.size		.nv.reservedSmem.offset0,0x4
